	.headerflags	@"EF_CUDA_TEXMODE_UNIFIED EF_CUDA_64BIT_ADDRESS EF_CUDA_ACCELERATORS EF_CUDA_SM90 EF_CUDA_VIRTUAL_SM(EF_CUDA_SM90)"
	.elftype	@"ET_EXEC"


//--------------------- .nv.info                  --------------------------
	.section	.nv.info,"",@"SHT_CUDA_INFO"
	.align	4


	//----- nvinfo : EIATTR_REGCOUNT
	.align		4
        /*0000*/ 	.byte	0x04, 0x2f
        /*0002*/ 	.short	(.L_3 - .L_2)
	.align		4
.L_2:
        /*0004*/ 	.word	index@(triton_poi_fused__native_batch_norm_legit_no_training_relu_27)
        /*0008*/ 	.word	0x00000018


	//----- nvinfo : EIATTR_MIN_STACK_SIZE
	.align		4
.L_3:
        /*000c*/ 	.byte	0x04, 0x12
        /*000e*/ 	.short	(.L_5 - .L_4)
	.align		4
.L_4:
        /*0010*/ 	.word	index@(triton_poi_fused__native_batch_norm_legit_no_training_relu_27)
        /*0014*/ 	.word	0x00000000


	//----- nvinfo : EIATTR_FRAME_SIZE
	.align		4
.L_5:
        /*0018*/ 	.byte	0x04, 0x11
        /*001a*/ 	.short	(.L_7 - .L_6)
	.align		4
.L_6:
        /*001c*/ 	.word	index@(triton_poi_fused__native_batch_norm_legit_no_training_relu_27)
        /*0020*/ 	.word	0x00000000


	//----- nvinfo : EIATTR_MIN_STACK_SIZE
	.align		4
.L_7:
        /*0024*/ 	.byte	0x04, 0x12
        /*0026*/ 	.short	(.L_9 - .L_8)
	.align		4
.L_8:
        /*0028*/ 	.word	index@(triton_poi_fused__native_batch_norm_legit_no_training_relu_27)
        /*002c*/ 	.word	0x00000000
.L_9:


//--------------------- .nv.info.triton_poi_fused__native_batch_norm_legit_no_training_relu_27 --------------------------
	.section	.nv.info.triton_poi_fused__native_batch_norm_legit_no_training_relu_27,"",@"SHT_CUDA_INFO"
	.sectionflags	@""
	.align	4


	//----- nvinfo : EIATTR_CUDA_API_VERSION
	.align		4
        /*0000*/ 	.byte	0x04, 0x37
        /*0002*/ 	.short	(.L_11 - .L_10)
.L_10:
        /*0004*/ 	.word	0x0000007c


	//----- nvinfo : EIATTR_KPARAM_INFO
	.align		4
.L_11:
        /*0008*/ 	.byte	0x04, 0x17
        /*000a*/ 	.short	(.L_13 - .L_12)
.L_12:
        /*000c*/ 	.word	0x00000000
        /*0010*/ 	.short	0x0006
        /*0012*/ 	.short	0x0030
        /*0014*/ 	.byte	0x00, 0xf0, 0x11, 0x00


	//----- nvinfo : EIATTR_KPARAM_INFO
	.align		4
.L_13:
        /*0018*/ 	.byte	0x04, 0x17
        /*001a*/ 	.short	(.L_15 - .L_14)
.L_14:
        /*001c*/ 	.word	0x00000000
        /*0020*/ 	.short	0x0005
        /*0022*/ 	.short	0x0028
        /*0024*/ 	.byte	0x00, 0xf4, 0x21, 0x00


	//----- nvinfo : EIATTR_KPARAM_INFO
	.align		4
.L_15:
        /*0028*/ 	.byte	0x04, 0x17
        /*002a*/ 	.short	(.L_17 - .L_16)
.L_16:
        /*002c*/ 	.word	0x00000000
        /*0030*/ 	.short	0x0004
        /*0032*/ 	.short	0x0020
        /*0034*/ 	.byte	0x00, 0xf4, 0x21, 0x00


	//----- nvinfo : EIATTR_KPARAM_INFO
	.align		4
.L_17:
        /*0038*/ 	.byte	0x04, 0x17
        /*003a*/ 	.short	(.L_19 - .L_18)
.L_18:
        /*003c*/ 	.word	0x00000000
        /*0040*/ 	.short	0x0003
        /*0042*/ 	.short	0x0018
        /*0044*/ 	.byte	0x00, 0xf4, 0x21, 0x00


	//----- nvinfo : EIATTR_KPARAM_INFO
	.align		4
.L_19:
        /*0048*/ 	.byte	0x04, 0x17
        /*004a*/ 	.short	(.L_21 - .L_20)
.L_20:
        /*004c*/ 	.word	0x00000000
        /*0050*/ 	.short	0x0002
        /*0052*/ 	.short	0x0010
        /*0054*/ 	.byte	0x00, 0xf4, 0x21, 0x00


	//----- nvinfo : EIATTR_KPARAM_INFO
	.align		4
.L_21:
        /*0058*/ 	.byte	0x04, 0x17
        /*005a*/ 	.short	(.L_23 - .L_22)
.L_22:
        /*005c*/ 	.word	0x00000000
        /*0060*/ 	.short	0x0001
        /*0062*/ 	.short	0x0008
        /*0064*/ 	.byte	0x00, 0xf4, 0x21, 0x00


	//----- nvinfo : EIATTR_KPARAM_INFO
	.align		4
.L_23:
        /*0068*/ 	.byte	0x04, 0x17
        /*006a*/ 	.short	(.L_25 - .L_24)
.L_24:
        /*006c*/ 	.word	0x00000000
        /*0070*/ 	.short	0x0000
        /*0072*/ 	.short	0x0000
        /*0074*/ 	.byte	0x00, 0xf4, 0x21, 0x00


	//----- nvinfo : EIATTR_SPARSE_MMA_MASK
	.align		4
.L_25:
        /*0078*/ 	.byte	0x03, 0x50
        /*007a*/ 	.short	0x0000


	//----- nvinfo : EIATTR_MAXREG_COUNT
	.align		4
        /*007c*/ 	.byte	0x03, 0x1b
        /*007e*/ 	.short	0x00ff


	//----- nvinfo : EIATTR_EXIT_INSTR_OFFSETS
	.align		4
        /*0080*/ 	.byte	0x04, 0x1c
        /*0082*/ 	.short	(.L_27 - .L_26)


	//   ....[0]....
.L_26:
        /*0084*/ 	.word	0x00000420


	//   ....[1]....
        /*0088*/ 	.word	0x00000440


	//----- nvinfo : EIATTR_REQNTID
	.align		4
.L_27:
        /*008c*/ 	.byte	0x04, 0x10
        /*008e*/ 	.short	(.L_29 - .L_28)
.L_28:
        /*0090*/ 	.word	0x00000080
        /*0094*/ 	.word	0x00000001
        /*0098*/ 	.word	0x00000001


	//----- nvinfo : EIATTR_CBANK_PARAM_SIZE
	.align		4
.L_29:
        /*009c*/ 	.byte	0x03, 0x19
        /*009e*/ 	.short	0x0034


	//----- nvinfo : EIATTR_PARAM_CBANK
	.align		4
        /*00a0*/ 	.byte	0x04, 0x0a
        /*00a2*/ 	.short	(.L_31 - .L_30)
	.align		4
.L_30:
        /*00a4*/ 	.word	index@(.nv.constant0.triton_poi_fused__native_batch_norm_legit_no_training_relu_27)
        /*00a8*/ 	.short	0x0210
        /*00aa*/ 	.short	0x0034


	//----- nvinfo : EIATTR_SW_WAR
	.align		4
.L_31:
        /*00ac*/ 	.byte	0x04, 0x36
        /*00ae*/ 	.short	(.L_33 - .L_32)
.L_32:
        /*00b0*/ 	.word	0x00000008
.L_33:


//--------------------- .nv.callgraph             --------------------------
	.section	.nv.callgraph,"",@"SHT_CUDA_CALLGRAPH"
	.align	4
	.sectionentsize	8
	.align		4
        /*0000*/ 	.word	0x00000000
	.align		4
        /*0004*/ 	.word	0xffffffff
	.align		4
        /*0008*/ 	.word	0x00000000
	.align		4
        /*000c*/ 	.word	0xfffffffe
	.align		4
        /*0010*/ 	.word	0x00000000
	.align		4
        /*0014*/ 	.word	0xfffffffd
	.align		4
        /*0018*/ 	.word	0x00000000
	.align		4
        /*001c*/ 	.word	0xfffffffc


//--------------------- .nv.constant4             --------------------------
	.section	.nv.constant4,"a",@progbits
	.align	8
	.align		8
.nv.constant4:
        /*0000*/ 	.dword	_$_str
	.align		8
        /*0008*/ 	.dword	_$_str_$_2


//--------------------- .text.triton_poi_fused__native_batch_norm_legit_no_training_relu_27 --------------------------
	.section	.text.triton_poi_fused__native_batch_norm_legit_no_training_relu_27,"ax",@progbits
	.align	128
        .global         triton_poi_fused__native_batch_norm_legit_no_training_relu_27
        .type           triton_poi_fused__native_batch_norm_legit_no_training_relu_27,@function
        .size           triton_poi_fused__native_batch_norm_legit_no_training_relu_27,(.L_x_1 - triton_poi_fused__native_batch_norm_legit_no_training_relu_27)
        .other          triton_poi_fused__native_batch_norm_legit_no_training_relu_27,@"STO_CUDA_ENTRY STV_DEFAULT"
triton_poi_fused__native_batch_norm_legit_no_training_relu_27:
.text.triton_poi_fused__native_batch_norm_legit_no_training_relu_27:
[----:B------:R-:W0:Y:S01]  /*0000*/  LDC R1, c[0x0][0x28] ;  /* 0x00000a00ff017b82 */ /* 0x000e220000000800 */
[----:B------:R-:W1:Y:S01]  /*0010*/  S2R R0, SR_TID.X ;  /* 0x0000000000007919 */ /* 0x000e620000002100 */
[----:B------:R-:W-:-:S06]  /*0020*/  HFMA2.MMA R2, -RZ, RZ, 0, 0 ;  /* 0x00000000ff027435 */ /* 0x000fcc00000001ff */
[----:B------:R-:W2:Y:S01]  /*0030*/  LDC.64 R10, c[0x0][0x220] ;  /* 0x00008800ff0a7b82 */ /* 0x000ea20000000a00 */
[----:B------:R-:W-:Y:S01]  /*0040*/  ULDC.64 UR4, c[0x0][0x208] ;  /* 0x0000820000047ab9 */ /* 0x000fe20000000a00 */
[----:B------:R-:W3:Y:S06]  /*0050*/  S2R R3, SR_CTAID.X ;  /* 0x0000000000037919 */ /* 0x000eec0000002500 */
[----:B------:R-:W4:Y:S08]  /*0060*/  LDC.64 R14, c[0x0][0x210] ;  /* 0x00008400ff0e7b82 */ /* 0x000f300000000a00 */
[----:B------:R-:W5:Y:S08]  /*0070*/  LDC.64 R16, c[0x0][0x218] ;  /* 0x00008600ff107b82 */ /* 0x000f700000000a00 */
[----:B------:R-:W5:Y:S01]  /*0080*/  LDC.64 R18, c[0x0][0x228] ;  /* 0x00008a00ff127b82 */ /* 0x000f620000000a00 */
[----:B-1----:R-:W-:-:S07]  /*0090*/  SHF.L.U32 R0, R0, 0x1, RZ ;  /* 0x0000000100007819 */ /* 0x002fce00000006ff */
[----:B------:R-:W1:Y:S01]  /*00a0*/  LDC.64 R20, c[0x0][0x230] ;  /* 0x00008c00ff147b82 */ /* 0x000e620000000a00 */
[----:B------:R-:W-:-:S04]  /*00b0*/  LOP3.LUT R0, R0, 0xfe, RZ, 0xc0, !PT ;  /* 0x000000fe00007812 */ /* 0x000fc800078ec0ff */
[----:B---3--:R-:W-:-:S04]  /*00c0*/  LEA R3, R3, R0, 0x8 ;  /* 0x0000000003037211 */ /* 0x008fc800078e40ff */
[C---:B------:R-:W-:Y:S01]  /*00d0*/  ISETP.GE.AND P0, PT, R3.reuse, 0x5a00, PT ;  /* 0x00005a000300780c */ /* 0x040fe20003f06270 */
[----:B------:R-:W-:-:S05]  /*00e0*/  IMAD.HI R0, R3, -0x49f49f49, R2 ;  /* 0xb60b60b703007827 */ /* 0x000fca00078e0202 */
[----:B------:R-:W-:-:S04]  /*00f0*/  SHF.R.U32.HI R5, RZ, 0x1f, R0 ;  /* 0x0000001fff057819 */ /* 0x000fc80000011600 */
[----:B------:R-:W-:-:S05]  /*0100*/  LEA.HI.SX32 R5, R0, R5, 0x18 ;  /* 0x0000000500057211 */ /* 0x000fca00078fc2ff */
[----:B------:R-:W-:Y:S01]  /*0110*/  IMAD R13, R5, -0x168, R3 ;  /* 0xfffffe98050d7824 */ /* 0x000fe200078e0203 */
[----:B------:R-:W-:-:S03]  /*0120*/  CS2R R4, SRZ ;  /* 0x0000000000047805 */ /* 0x000fc6000001ff00 */
[----:B--2---:R-:W-:-:S05]  /*0130*/  IMAD.WIDE R10, R13, 0x4, R10 ;  /* 0x000000040d0a7825 */ /* 0x004fca00078e020a */
[----:B------:R2:W3:Y:S01]  /*0140*/  @!P0 LDG.E.EL.64 R4, desc[UR4][R10.64] ;  /* 0x000000040a048981 */ /* 0x0004e2000c2e1b00 */
[----:B------:R-:W-:Y:S02]  /*0150*/  CS2R R6, SRZ ;  /* 0x0000000000067805 */ /* 0x000fe4000001ff00 */
[----:B------:R-:W-:Y:S01]  /*0160*/  CS2R R8, SRZ ;  /* 0x0000000000087805 */ /* 0x000fe2000001ff00 */
[----:B----4-:R-:W-:-:S04]  /*0170*/  IMAD.WIDE R14, R3, 0x4, R14 ;  /* 0x00000004030e7825 */ /* 0x010fc800078e020e */
[C---:B-----5:R-:W-:Y:S01]  /*0180*/  IMAD.WIDE R16, R13.reuse, 0x4, R16 ;  /* 0x000000040d107825 */ /* 0x060fe200078e0210 */
[----:B------:R-:W4:Y:S01]  /*0190*/  @!P0 LDG.E.64 R6, desc[UR4][R14.64] ;  /* 0x000000040e068981 */ /* 0x000f22000c1e1b00 */
[----:B--2---:R-:W-:Y:S02]  /*01a0*/  CS2R R10, SRZ ;  /* 0x00000000000a7805 */ /* 0x004fe4000001ff00 */
[C---:B0-----:R-:W-:Y:S01]  /*01b0*/  IMAD.WIDE R18, R13.reuse, 0x4, R18 ;  /* 0x000000040d127825 */ /* 0x041fe200078e0212 */
[----:B------:R0:W4:Y:S03]  /*01c0*/  @!P0 LDG.E.EL.64 R8, desc[UR4][R16.64] ;  /* 0x0000000410088981 */ /* 0x000126000c2e1b00 */
[----:B-1----:R-:W-:Y:S01]  /*01d0*/  IMAD.WIDE R20, R13, 0x4, R20 ;  /* 0x000000040d147825 */ /* 0x002fe200078e0214 */
[----:B------:R-:W-:-:S04]  /*01e0*/  CS2R R12, SRZ ;  /* 0x00000000000c7805 */ /* 0x000fc8000001ff00 */
[----:B------:R-:W2:Y:S04]  /*01f0*/  @!P0 LDG.E.EL.64 R10, desc[UR4][R20.64] ;  /* 0x00000004140a8981 */ /* 0x000ea8000c2e1b00 */
[----:B------:R-:W2:Y:S01]  /*0200*/  @!P0 LDG.E.EL.64 R12, desc[UR4][R18.64] ;  /* 0x00000004120c8981 */ /* 0x000ea2000c2e1b00 */
[----:B0-----:R-:W-:Y:S01]  /*0210*/  MOV R17, 0x3e800000 ;  /* 0x3e80000000117802 */ /* 0x001fe20000000f00 */
[----:B---3--:R-:W-:Y:S01]  /*0220*/  FADD R4, R4, 9.9999997473787516356e-06 ;  /* 0x3727c5ac04047421 */ /* 0x008fe20000000000 */
[----:B------:R-:W-:-:S03]  /*0230*/  FADD R5, R5, 9.9999997473787516356e-06 ;  /* 0x3727c5ac05057421 */ /* 0x000fc60000000000 */
[----:B------:R-:W0:Y:S08]  /*0240*/  MUFU.SQRT R0, R4 ;  /* 0x0000000400007308 */ /* 0x000e300000002000 */
[----:B------:R1:W3:Y:S01]  /*0250*/  MUFU.SQRT R2, R5 ;  /* 0x0000000500027308 */ /* 0x0002e20000002000 */
[C---:B0-----:R-:W-:Y:S02]  /*0260*/  FSETP.GT.AND P1, PT, R0.reuse, 8.50705917302346158658e+37, PT ;  /* 0x7e8000000000780b */ /* 0x041fe40003f24000 */
[----:B------:R-:W-:Y:S01]  /*0270*/  FSETP.GEU.AND P3, PT, R0, 1.175494350822287508e-38, PT ;  /* 0x008000000000780b */ /* 0x000fe20003f6e000 */
[----:B-1----:R-:W0:Y:S01]  /*0280*/  LDC.64 R4, c[0x0][0x238] ;  /* 0x00008e00ff047b82 */ /* 0x002e220000000a00 */
[----:B---3--:R-:W-:-:S02]  /*0290*/  FSETP.GT.AND P2, PT, R2, 8.50705917302346158658e+37, PT ;  /* 0x7e8000000200780b */ /* 0x008fc40003f44000 */
[----:B------:R-:W-:-:S07]  /*02a0*/  FSETP.GEU.AND P4, PT, R2, 1.175494350822287508e-38, PT ;  /* 0x008000000200780b */ /* 0x000fce0003f8e000 */
[----:B------:R-:W-:-:S04]  /*02b0*/  @P1 FMUL R0, R0, 0.25 ;  /* 0x3e80000000001820 */ /* 0x000fc80000400000 */
[----:B------:R-:W-:Y:S01]  /*02c0*/  @!P3 FMUL R0, R0, 16777216 ;  /* 0x4b8000000000b820 */ /* 0x000fe20000400000 */
[----:B------:R-:W-:-:S04]  /*02d0*/  @P2 FMUL R2, R2, 0.25 ;  /* 0x3e80000002022820 */ /* 0x000fc80000400000 */
[----:B------:R-:W-:Y:S01]  /*02e0*/  @!P4 FMUL R2, R2, 16777216 ;  /* 0x4b8000000202c820 */ /* 0x000fe20000400000 */
[----:B------:R-:W1:Y:S01]  /*02f0*/  MUFU.RCP R0, R0 ;  /* 0x0000000000007308 */ /* 0x000e620000001000 */
[----:B------:R-:W-:-:S07]  /*0300*/  FSEL R15, R17, 1, P1 ;  /* 0x3f800000110f7808 */ /* 0x000fce0000800000 */
[----:B------:R-:W3:Y:S01]  /*0310*/  MUFU.RCP R2, R2 ;  /* 0x0000000200027308 */ /* 0x000ee20000001000 */
[----:B------:R-:W-:Y:S01]  /*0320*/  FSEL R17, R17, 1, P2 ;  /* 0x3f80000011117808 */ /* 0x000fe20001000000 */
[----:B------:R-:W-:-:S04]  /*0330*/  @!P3 FMUL R15, R15, 16777216 ;  /* 0x4b8000000f0fb820 */ /* 0x000fc80000400000 */
[----:B------:R-:W-:Y:S01]  /*0340*/  @!P4 FMUL R17, R17, 16777216 ;  /* 0x4b8000001111c820 */ /* 0x000fe20000400000 */
[----:B-1----:R-:W-:Y:S01]  /*0350*/  FMUL R15, R0, R15 ;  /* 0x0000000f000f7220 */ /* 0x002fe20000400000 */
[----:B----4-:R-:W-:Y:S01]  /*0360*/  FADD R7, -R9, R7 ;  /* 0x0000000709077221 */ /* 0x010fe20000000100 */
[----:B------:R-:W-:Y:S01]  /*0370*/  FADD R6, -R8, R6 ;  /* 0x0000000608067221 */ /* 0x000fe20000000100 */
[----:B---3--:R-:W-:-:S03]  /*0380*/  FMUL R0, R2, R17 ;  /* 0x0000001102007220 */ /* 0x008fc60000400000 */
[----:B------:R-:W-:Y:S01]  /*0390*/  FMUL R15, R6, R15 ;  /* 0x0000000f060f7220 */ /* 0x000fe20000400000 */
[----:B------:R-:W-:-:S03]  /*03a0*/  FMUL R0, R7, R0 ;  /* 0x0000000007007220 */ /* 0x000fc60000400000 */
[----:B--2---:R-:W-:Y:S01]  /*03b0*/  FFMA R10, R15, R12, R10 ;  /* 0x0000000c0f0a7223 */ /* 0x004fe2000000000a */
[----:B------:R-:W-:-:S04]  /*03c0*/  FFMA R0, R0, R13, R11 ;  /* 0x0000000d00007223 */ /* 0x000fc8000000000b */
[----:B------:R-:W-:Y:S02]  /*03d0*/  FSETP.GEU.AND P1, PT, R10, RZ, PT ;  /* 0x000000ff0a00720b */ /* 0x000fe40003f2e000 */
[----:B------:R-:W-:Y:S01]  /*03e0*/  FSETP.GEU.AND P2, PT, R0, RZ, PT ;  /* 0x000000ff0000720b */ /* 0x000fe20003f4e000 */
[----:B0-----:R-:W-:Y:S01]  /*03f0*/  IMAD.WIDE R4, R3, 0x4, R4 ;  /* 0x0000000403047825 */ /* 0x001fe200078e0204 */
[----:B------:R-:W-:Y:S02]  /*0400*/  FSEL R10, R10, RZ, P1 ;  /* 0x000000ff0a0a7208 */ /* 0x000fe40000800000 */
[----:B------:R-:W-:Y:S01]  /*0410*/  FSEL R11, R0, RZ, P2 ;  /* 0x000000ff000b7208 */ /* 0x000fe20001000000 */
[----:B------:R-:W-:Y:S08]  /*0420*/  @P0 EXIT ;  /* 0x000000000000094d */ /* 0x000ff00003800000 */
[----:B------:R-:W-:Y:S01]  /*0430*/  STG.E.64 desc[UR4][R4.64], R10 ;  /* 0x0000000a04007986 */ /* 0x000fe2000c101b04 */
[----:B------:R-:W-:Y:S05]  /*0440*/  EXIT ;  /* 0x000000000000794d */ /* 0x000fea0003800000 */
.L_x_0:
[----:B------:R-:W-:-:S00]  /*0450*/  BRA `(.L_x_0) ;  /* 0xfffffffc00fc7947 */ /* 0x000fc0000383ffff */
[----:B------:R-:W-:-:S00]  /*0460*/  NOP ;  /* 0x0000000000007918 */ /* 0x000fc00000000000 */
        /* <DEDUP_REMOVED lines=9> */
.L_x_1:


//--------------------- .nv.global.init           --------------------------
	.section	.nv.global.init,"aw",@progbits
.nv.global.init:
	.type		_$_str,@object
	.size		_$_str,(_$_str_$_2 - _$_str)
_$_str:
        /*0000*/ 	.byte	0x5f, 0x5f, 0x43, 0x55, 0x44, 0x41, 0x5f, 0x46, 0x54, 0x5a, 0x00
	.type		_$_str_$_2,@object
	.size		_$_str_$_2,(.L_1 - _$_str_$_2)
_$_str_$_2:
        /*000b*/ 	.byte	0x5f, 0x5f, 0x43, 0x55, 0x44, 0x41, 0x5f, 0x50, 0x52, 0x45, 0x43, 0x5f, 0x53, 0x51, 0x52, 0x54
        /*001b*/ 	.byte	0x00
.L_1:


//--------------------- .nv.constant0.triton_poi_fused__native_batch_norm_legit_no_training_relu_27 --------------------------
	.section	.nv.constant0.triton_poi_fused__native_batch_norm_legit_no_training_relu_27,"a",@progbits
	.sectionflags	@""
	.align	4
.nv.constant0.triton_poi_fused__native_batch_norm_legit_no_training_relu_27:
	.zero		580
